//
// Generated by NVIDIA NVVM Compiler
//
// Compiler Build ID: CL-36424714
// Cuda compilation tools, release 13.0, V13.0.88
// Based on NVVM 20.0.0
//

.version 9.0
.target sm_100
.address_size 64

	// .globl	_Z7mat_addPiS_S_

.visible .entry _Z7mat_addPiS_S_(
	.param .u64 .ptr .align 1 _Z7mat_addPiS_S__param_0,
	.param .u64 .ptr .align 1 _Z7mat_addPiS_S__param_1,
	.param .u64 .ptr .align 1 _Z7mat_addPiS_S__param_2
)
{
	.reg .pred 	%p<4>;
	.reg .b32 	%r<15>;
	.reg .b64 	%rd<11>;

	ld.param.u64 	%rd1, [_Z7mat_addPiS_S__param_0];
	ld.param.u64 	%rd2, [_Z7mat_addPiS_S__param_1];
	ld.param.u64 	%rd3, [_Z7mat_addPiS_S__param_2];
	mov.u32 	%r3, %ctaid.x;
	mov.u32 	%r4, %ntid.x;
	mov.u32 	%r5, %tid.x;
	mad.lo.s32 	%r1, %r3, %r4, %r5;
	mov.u32 	%r6, %ctaid.y;
	mov.u32 	%r7, %ntid.y;
	mov.u32 	%r8, %tid.y;
	mad.lo.s32 	%r9, %r6, %r7, %r8;
	setp.gt.s32 	%p1, %r1, 7;
	setp.gt.u32 	%p2, %r9, 7;
	or.pred  	%p3, %p1, %p2;
	@%p3 bra 	$L__BB0_2;
	cvta.to.global.u64 	%rd4, %rd1;
	cvta.to.global.u64 	%rd5, %rd2;
	cvta.to.global.u64 	%rd6, %rd3;
	shl.b32 	%r10, %r9, 3;
	add.s32 	%r11, %r10, %r1;
	mul.wide.s32 	%rd7, %r11, 4;
	add.s64 	%rd8, %rd4, %rd7;
	ld.global.u32 	%r12, [%rd8];
	add.s64 	%rd9, %rd5, %rd7;
	ld.global.u32 	%r13, [%rd9];
	add.s32 	%r14, %r13, %r12;
	add.s64 	%rd10, %rd6, %rd7;
	st.global.u32 	[%rd10], %r14;
$L__BB0_2:
	ret;

}


// ===== COMPILED SASS (sm_100) =====

	.target	sm_100

	.elftype	@"ET_EXEC"


//--------------------- .note.nv.tkinfo           --------------------------
	.section	.note.nv.tkinfo,"",@"SHT_NOTE"
	.sectionflags	@"SHF_NOTE_NV_TKINFO"
	.tkinfo
        /*0018*/ 	.word	0x00000002
        /*0030*/ 	.string	""
        /*0030*/ 	.string	"ptxas"
        /*0030*/ 	.string	"Cuda compilation tools, release 13.0, V13.0.88"
        /*0030*/ 	.string	"Build cuda_13.0.r13.0/compiler.36424714_0"
        /*0030*/ 	.string	"-arch sm_100 -m 64 "



//--------------------- .note.nv.cuinfo           --------------------------
	.section	.note.nv.cuinfo,"",@"SHT_NOTE"
	.sectionflags	@"SHF_NOTE_NV_CUINFO"
        /*0018*/ 	.short	0x0002
        /*001a*/ 	.short	0x0064
        /*001c*/ 	.short	0x0082
	.zero		2


//--------------------- .nv.info                  --------------------------
	.section	.nv.info,"",@"SHT_CUDA_INFO"
	.align	4


	//----- nvinfo : EIATTR_REGCOUNT
	.align		4
        /*0000*/ 	.byte	0x04, 0x2f
        /*0002*/ 	.short	(.L_1 - .L_0)
	.align		4
.L_0:
        /*0004*/ 	.word	index@(_Z7mat_addPiS_S_)
        /*0008*/ 	.word	0x0000000c


	//----- nvinfo : EIATTR_FRAME_SIZE
	.align		4
.L_1:
        /*000c*/ 	.byte	0x04, 0x11
        /*000e*/ 	.short	(.L_3 - .L_2)
	.align		4
.L_2:
        /*0010*/ 	.word	index@(_Z7mat_addPiS_S_)
        /*0014*/ 	.word	0x00000000


	//----- nvinfo : EIATTR_MIN_STACK_SIZE
	.align		4
.L_3:
        /*0018*/ 	.byte	0x04, 0x12
        /*001a*/ 	.short	(.L_5 - .L_4)
	.align		4
.L_4:
        /*001c*/ 	.word	index@(_Z7mat_addPiS_S_)
        /*0020*/ 	.word	0x00000000
.L_5:


//--------------------- .nv.compat                --------------------------
	.section	.nv.compat,"",@"SHT_CUDA_COMPAT_INFO"
	.align	4
        /*0000*/ 	.byte	0x02, 0x09, 0x00, 0x00, 0x02, 0x02, 0x01, 0x00, 0x02, 0x05, 0x05, 0x00, 0x03, 0x07, 0x01, 0x01
        /*0010*/ 	.byte	0x02, 0x03, 0x00, 0x00, 0x02, 0x06, 0x01, 0x00, 0x04, 0x0b, 0x08, 0x00, 0x09, 0x00, 0x00, 0x00
        /*0020*/ 	.byte	0x00, 0x00, 0x00, 0x00


//--------------------- .nv.info._Z7mat_addPiS_S_ --------------------------
	.section	.nv.info._Z7mat_addPiS_S_,"",@"SHT_CUDA_INFO"
	.sectionflags	@""
	.align	4


	//----- nvinfo : EIATTR_CUDA_API_VERSION
	.align		4
        /*0000*/ 	.byte	0x04, 0x37
        /*0002*/ 	.short	(.L_7 - .L_6)
.L_6:
        /*0004*/ 	.word	0x00000082


	//----- nvinfo : EIATTR_KPARAM_INFO
	.align		4
.L_7:
        /*0008*/ 	.byte	0x04, 0x17
        /*000a*/ 	.short	(.L_9 - .L_8)
.L_8:
        /*000c*/ 	.word	0x00000000
        /*0010*/ 	.short	0x0002
        /*0012*/ 	.short	0x0010
        /*0014*/ 	.byte	0x00, 0xf5, 0x21, 0x00


	//----- nvinfo : EIATTR_KPARAM_INFO
	.align		4
.L_9:
        /*0018*/ 	.byte	0x04, 0x17
        /*001a*/ 	.short	(.L_11 - .L_10)
.L_10:
        /*001c*/ 	.word	0x00000000
        /*0020*/ 	.short	0x0001
        /*0022*/ 	.short	0x0008
        /*0024*/ 	.byte	0x00, 0xf5, 0x21, 0x00


	//----- nvinfo : EIATTR_KPARAM_INFO
	.align		4
.L_11:
        /*0028*/ 	.byte	0x04, 0x17
        /*002a*/ 	.short	(.L_13 - .L_12)
.L_12:
        /*002c*/ 	.word	0x00000000
        /*0030*/ 	.short	0x0000
        /*0032*/ 	.short	0x0000
        /*0034*/ 	.byte	0x00, 0xf5, 0x21, 0x00


	//----- nvinfo : EIATTR_SPARSE_MMA_MASK
	.align		4
.L_13:
        /*0038*/ 	.byte	0x03, 0x50
        /*003a*/ 	.short	0x0000


	//----- nvinfo : EIATTR_MAXREG_COUNT
	.align		4
        /*003c*/ 	.byte	0x03, 0x1b
        /*003e*/ 	.short	0x00ff


	//----- nvinfo : EIATTR_MERCURY_ISA_VERSION
	.align		4
        /*0040*/ 	.byte	0x03, 0x5f
        /*0042*/ 	.short	0x0101


	//----- nvinfo : EIATTR_VRC_CTA_INIT_COUNT
	.align		4
        /*0044*/ 	.byte	0x02, 0x4a
	.zero		1
	.zero		1


	//----- nvinfo : EIATTR_EXIT_INSTR_OFFSETS
	.align		4
        /*0048*/ 	.byte	0x04, 0x1c
        /*004a*/ 	.short	(.L_15 - .L_14)


	//   ....[0]....
.L_14:
        /*004c*/ 	.word	0x000000b0


	//   ....[1]....
        /*0050*/ 	.word	0x00000180


	//----- nvinfo : EIATTR_CBANK_PARAM_SIZE
	.align		4
.L_15:
        /*0054*/ 	.byte	0x03, 0x19
        /*0056*/ 	.short	0x0018


	//----- nvinfo : EIATTR_PARAM_CBANK
	.align		4
        /*0058*/ 	.byte	0x04, 0x0a
        /*005a*/ 	.short	(.L_17 - .L_16)
	.align		4
.L_16:
        /*005c*/ 	.word	index@(.nv.constant0._Z7mat_addPiS_S_)
        /*0060*/ 	.short	0x0380
        /*0062*/ 	.short	0x0018


	//----- nvinfo : EIATTR_SW_WAR
	.align		4
.L_17:
        /*0064*/ 	.byte	0x04, 0x36
        /*0066*/ 	.short	(.L_19 - .L_18)
.L_18:
        /*0068*/ 	.word	0x00000008
.L_19:


//--------------------- .nv.callgraph             --------------------------
	.section	.nv.callgraph,"",@"SHT_CUDA_CALLGRAPH"
	.align	4
	.sectionentsize	8
	.align		4
        /*0000*/ 	.word	0x00000000
	.align		4
        /*0004*/ 	.word	0xffffffff
	.align		4
        /*0008*/ 	.word	0x00000000
	.align		4
        /*000c*/ 	.word	0xfffffffe
	.align		4
        /*0010*/ 	.word	0x00000000
	.align		4
        /*0014*/ 	.word	0xfffffffd
	.align		4
        /*0018*/ 	.word	0x00000000
	.align		4
        /*001c*/ 	.word	0xfffffffc


//--------------------- .text._Z7mat_addPiS_S_    --------------------------
	.section	.text._Z7mat_addPiS_S_,"ax",@progbits
	.align	128
        .global         _Z7mat_addPiS_S_
        .type           _Z7mat_addPiS_S_,@function
        .size           _Z7mat_addPiS_S_,(.L_x_1 - _Z7mat_addPiS_S_)
        .other          _Z7mat_addPiS_S_,@"STO_CUDA_ENTRY STV_DEFAULT"
_Z7mat_addPiS_S_:
.text._Z7mat_addPiS_S_:
[----:B------:R-:W-:Y:S01]  /*0000*/  LDC R1, c[0x0][0x37c] ;  /* 0x0000df00ff017b82 */ /* 0x000fe20000000800 */
[----:B------:R-:W0:Y:S07]  /*0010*/  S2R R2, SR_TID.Y ;  /* 0x0000000000027919 */ /* 0x000e2e0000002200 */
[----:B------:R-:W1:Y:S01]  /*0020*/  LDC R0, c[0x0][0x360] ;  /* 0x0000d800ff007b82 */ /* 0x000e620000000800 */
[----:B------:R-:W1:Y:S07]  /*0030*/  S2R R3, SR_TID.X ;  /* 0x0000000000037919 */ /* 0x000e6e0000002100 */
[----:B------:R-:W0:Y:S08]  /*0040*/  S2UR UR5, SR_CTAID.Y ;  /* 0x00000000000579c3 */ /* 0x000e300000002600 */
[----:B------:R-:W0:Y:S08]  /*0050*/  LDC R7, c[0x0][0x364] ;  /* 0x0000d900ff077b82 */ /* 0x000e300000000800 */
[----:B------:R-:W1:Y:S01]  /*0060*/  S2UR UR4, SR_CTAID.X ;  /* 0x00000000000479c3 */ /* 0x000e620000002500 */
[----:B0-----:R-:W-:-:S05]  /*0070*/  IMAD R7, R7, UR5, R2 ;  /* 0x0000000507077c24 */ /* 0x001fca000f8e0202 */
[----:B------:R-:W-:Y:S01]  /*0080*/  ISETP.GT.U32.AND P0, PT, R7, 0x7, PT ;  /* 0x000000070700780c */ /* 0x000fe20003f04070 */
[----:B-1----:R-:W-:-:S05]  /*0090*/  IMAD R0, R0, UR4, R3 ;  /* 0x0000000400007c24 */ /* 0x002fca000f8e0203 */
[----:B------:R-:W-:-:S13]  /*00a0*/  ISETP.GT.OR P0, PT, R0, 0x7, P0 ;  /* 0x000000070000780c */ /* 0x000fda0000704670 */
[----:B------:R-:W-:Y:S05]  /*00b0*/  @P0 EXIT ;  /* 0x000000000000094d */ /* 0x000fea0003800000 */
[----:B------:R-:W0:Y:S01]  /*00c0*/  LDC.64 R2, c[0x0][0x380] ;  /* 0x0000e000ff027b82 */ /* 0x000e220000000a00 */
[----:B------:R-:W1:Y:S01]  /*00d0*/  LDCU.64 UR4, c[0x0][0x358] ;  /* 0x00006b00ff0477ac */ /* 0x000e620008000a00 */
[----:B------:R-:W-:-:S06]  /*00e0*/  LEA R9, R7, R0, 0x3 ;  /* 0x0000000007097211 */ /* 0x000fcc00078e18ff */
[----:B------:R-:W2:Y:S08]  /*00f0*/  LDC.64 R4, c[0x0][0x388] ;  /* 0x0000e200ff047b82 */ /* 0x000eb00000000a00 */
[----:B------:R-:W3:Y:S01]  /*0100*/  LDC.64 R6, c[0x0][0x390] ;  /* 0x0000e400ff067b82 */ /* 0x000ee20000000a00 */
[----:B0-----:R-:W-:-:S06]  /*0110*/  IMAD.WIDE R2, R9, 0x4, R2 ;  /* 0x0000000409027825 */ /* 0x001fcc00078e0202 */
[----:B-1----:R-:W4:Y:S01]  /*0120*/  LDG.E R2, desc[UR4][R2.64] ;  /* 0x0000000402027981 */ /* 0x002f22000c1e1900 */
[----:B--2---:R-:W-:-:S06]  /*0130*/  IMAD.WIDE R4, R9, 0x4, R4 ;  /* 0x0000000409047825 */ /* 0x004fcc00078e0204 */
[----:B------:R-:W4:Y:S01]  /*0140*/  LDG.E R5, desc[UR4][R4.64] ;  /* 0x0000000404057981 */ /* 0x000f22000c1e1900 */
[----:B---3--:R-:W-:Y:S01]  /*0150*/  IMAD.WIDE R6, R9, 0x4, R6 ;  /* 0x0000000409067825 */ /* 0x008fe200078e0206 */
[----:B----4-:R-:W-:-:S05]  /*0160*/  IADD3 R9, PT, PT, R2, R5, RZ ;  /* 0x0000000502097210 */ /* 0x010fca0007ffe0ff */
[----:B------:R-:W-:Y:S01]  /*0170*/  STG.E desc[UR4][R6.64], R9 ;  /* 0x0000000906007986 */ /* 0x000fe2000c101904 */
[----:B------:R-:W-:Y:S05]  /*0180*/  EXIT ;  /* 0x000000000000794d */ /* 0x000fea0003800000 */
.L_x_0:
[----:B------:R-:W-:-:S00]  /*0190*/  BRA `(.L_x_0) ;  /* 0xfffffffc00fc7947 */ /* 0x000fc0000383ffff */
[----:B------:R-:W-:-:S00]  /*01a0*/  NOP ;  /* 0x0000000000007918 */ /* 0x000fc00000000000 */
        /* <DEDUP_REMOVED lines=13> */
.L_x_1:


//--------------------- .nv.shared.reserved.0     --------------------------
	.section	.nv.shared.reserved.0,"aw",@nobits
	.weak		__nv_reservedSMEM_offset_0_alias
	.size		__nv_reservedSMEM_offset_0_alias, 0, 64
	.other		__nv_reservedSMEM_offset_0_alias,@"STO_CUDA_RESERVED_SHARED STV_DEFAULT"
__nv_reservedSMEM_offset_0_alias:
	.zero		0
	.zero		64


//--------------------- .nv.constant0._Z7mat_addPiS_S_ --------------------------
	.section	.nv.constant0._Z7mat_addPiS_S_,"a",@progbits
	.sectionflags	@""
	.align	4
.nv.constant0._Z7mat_addPiS_S_:
	.zero		920


//--------------------- SYMBOLS --------------------------

	.type		.nv.reservedSmem.offset0,@object
	.size		.nv.reservedSmem.offset0,0x4
